	.headerflags	@"EF_CUDA_TEXMODE_UNIFIED EF_CUDA_64BIT_ADDRESS EF_CUDA_ACCELERATORS EF_CUDA_SM90 EF_CUDA_VIRTUAL_SM(EF_CUDA_SM90)"
	.elftype	@"ET_EXEC"


//--------------------- .nv.info                  --------------------------
	.section	.nv.info,"",@"SHT_CUDA_INFO"
	.align	4


	//----- nvinfo : EIATTR_REGCOUNT
	.align		4
        /*0000*/ 	.byte	0x04, 0x2f
        /*0002*/ 	.short	(.L_2 - .L_1)
	.align		4
.L_1:
        /*0004*/ 	.word	index@(triton_per_fused_add_mul_pow_rsqrt_sum_0)
        /*0008*/ 	.word	0x0000001a


	//----- nvinfo : EIATTR_MIN_STACK_SIZE
	.align		4
.L_2:
        /*000c*/ 	.byte	0x04, 0x12
        /*000e*/ 	.short	(.L_4 - .L_3)
	.align		4
.L_3:
        /*0010*/ 	.word	index@(triton_per_fused_add_mul_pow_rsqrt_sum_0)
        /*0014*/ 	.word	0x00000000


	//----- nvinfo : EIATTR_FRAME_SIZE
	.align		4
.L_4:
        /*0018*/ 	.byte	0x04, 0x11
        /*001a*/ 	.short	(.L_6 - .L_5)
	.align		4
.L_5:
        /*001c*/ 	.word	index@(triton_per_fused_add_mul_pow_rsqrt_sum_0)
        /*0020*/ 	.word	0x00000000


	//----- nvinfo : EIATTR_MIN_STACK_SIZE
	.align		4
.L_6:
        /*0024*/ 	.byte	0x04, 0x12
        /*0026*/ 	.short	(.L_8 - .L_7)
	.align		4
.L_7:
        /*0028*/ 	.word	index@(triton_per_fused_add_mul_pow_rsqrt_sum_0)
        /*002c*/ 	.word	0x00000000
.L_8:


//--------------------- .nv.info.triton_per_fused_add_mul_pow_rsqrt_sum_0 --------------------------
	.section	.nv.info.triton_per_fused_add_mul_pow_rsqrt_sum_0,"",@"SHT_CUDA_INFO"
	.sectionflags	@""
	.align	4


	//----- nvinfo : EIATTR_CUDA_API_VERSION
	.align		4
        /*0000*/ 	.byte	0x04, 0x37
        /*0002*/ 	.short	(.L_10 - .L_9)
.L_9:
        /*0004*/ 	.word	0x0000007c


	//----- nvinfo : EIATTR_KPARAM_INFO
	.align		4
.L_10:
        /*0008*/ 	.byte	0x04, 0x17
        /*000a*/ 	.short	(.L_12 - .L_11)
.L_11:
        /*000c*/ 	.word	0x00000000
        /*0010*/ 	.short	0x0005
        /*0012*/ 	.short	0x0024
        /*0014*/ 	.byte	0x00, 0xf0, 0x11, 0x00


	//----- nvinfo : EIATTR_KPARAM_INFO
	.align		4
.L_12:
        /*0018*/ 	.byte	0x04, 0x17
        /*001a*/ 	.short	(.L_14 - .L_13)
.L_13:
        /*001c*/ 	.word	0x00000000
        /*0020*/ 	.short	0x0004
        /*0022*/ 	.short	0x0020
        /*0024*/ 	.byte	0x00, 0xf0, 0x11, 0x00


	//----- nvinfo : EIATTR_KPARAM_INFO
	.align		4
.L_14:
        /*0028*/ 	.byte	0x04, 0x17
        /*002a*/ 	.short	(.L_16 - .L_15)
.L_15:
        /*002c*/ 	.word	0x00000000
        /*0030*/ 	.short	0x0003
        /*0032*/ 	.short	0x0018
        /*0034*/ 	.byte	0x00, 0xf4, 0x21, 0x00


	//----- nvinfo : EIATTR_KPARAM_INFO
	.align		4
.L_16:
        /*0038*/ 	.byte	0x04, 0x17
        /*003a*/ 	.short	(.L_18 - .L_17)
.L_17:
        /*003c*/ 	.word	0x00000000
        /*0040*/ 	.short	0x0002
        /*0042*/ 	.short	0x0010
        /*0044*/ 	.byte	0x00, 0xf4, 0x21, 0x00


	//----- nvinfo : EIATTR_KPARAM_INFO
	.align		4
.L_18:
        /*0048*/ 	.byte	0x04, 0x17
        /*004a*/ 	.short	(.L_20 - .L_19)
.L_19:
        /*004c*/ 	.word	0x00000000
        /*0050*/ 	.short	0x0001
        /*0052*/ 	.short	0x0008
        /*0054*/ 	.byte	0x00, 0xf4, 0x21, 0x00


	//----- nvinfo : EIATTR_KPARAM_INFO
	.align		4
.L_20:
        /*0058*/ 	.byte	0x04, 0x17
        /*005a*/ 	.short	(.L_22 - .L_21)
.L_21:
        /*005c*/ 	.word	0x00000000
        /*0060*/ 	.short	0x0000
        /*0062*/ 	.short	0x0000
        /*0064*/ 	.byte	0x00, 0xf4, 0x21, 0x00


	//----- nvinfo : EIATTR_SPARSE_MMA_MASK
	.align		4
.L_22:
        /*0068*/ 	.byte	0x03, 0x50
        /*006a*/ 	.short	0x0000


	//----- nvinfo : EIATTR_MAXREG_COUNT
	.align		4
        /*006c*/ 	.byte	0x03, 0x1b
        /*006e*/ 	.short	0x00ff


	//----- nvinfo : EIATTR_COOP_GROUP_MASK_REGIDS
	.align		4
        /*0070*/ 	.byte	0x04, 0x29
        /*0072*/ 	.short	(.L_24 - .L_23)


	//   ....[0]....
.L_23:
        /*0074*/ 	.word	0xffffffff


	//   ....[1]....
        /*0078*/ 	.word	0xffffffff


	//   ....[2]....
        /*007c*/ 	.word	0xffffffff


	//   ....[3]....
        /*0080*/ 	.word	0xffffffff


	//----- nvinfo : EIATTR_COOP_GROUP_INSTR_OFFSETS
	.align		4
.L_24:
        /*0084*/ 	.byte	0x04, 0x28
        /*0086*/ 	.short	(.L_26 - .L_25)


	//   ....[0]....
.L_25:
        /*0088*/ 	.word	0x00000660


	//   ....[1]....
        /*008c*/ 	.word	0x00000690


	//   ....[2]....
        /*0090*/ 	.word	0x00000760


	//   ....[3]....
        /*0094*/ 	.word	0x00000780


	//----- nvinfo : EIATTR_EXIT_INSTR_OFFSETS
	.align		4
.L_26:
        /*0098*/ 	.byte	0x04, 0x1c
        /*009a*/ 	.short	(.L_28 - .L_27)


	//   ....[0]....
.L_27:
        /*009c*/ 	.word	0x00000980


	//   ....[1]....
        /*00a0*/ 	.word	0x000009e0


	//----- nvinfo : EIATTR_REQNTID
	.align		4
.L_28:
        /*00a4*/ 	.byte	0x04, 0x10
        /*00a6*/ 	.short	(.L_30 - .L_29)
.L_29:
        /*00a8*/ 	.word	0x00000080
        /*00ac*/ 	.word	0x00000001
        /*00b0*/ 	.word	0x00000001


	//----- nvinfo : EIATTR_CBANK_PARAM_SIZE
	.align		4
.L_30:
        /*00b4*/ 	.byte	0x03, 0x19
        /*00b6*/ 	.short	0x0028


	//----- nvinfo : EIATTR_PARAM_CBANK
	.align		4
        /*00b8*/ 	.byte	0x04, 0x0a
        /*00ba*/ 	.short	(.L_32 - .L_31)
	.align		4
.L_31:
        /*00bc*/ 	.word	index@(.nv.constant0.triton_per_fused_add_mul_pow_rsqrt_sum_0)
        /*00c0*/ 	.short	0x0210
        /*00c2*/ 	.short	0x0028


	//----- nvinfo : EIATTR_SW_WAR
	.align		4
.L_32:
        /*00c4*/ 	.byte	0x04, 0x36
        /*00c6*/ 	.short	(.L_34 - .L_33)
.L_33:
        /*00c8*/ 	.word	0x00000008
.L_34:


//--------------------- .nv.callgraph             --------------------------
	.section	.nv.callgraph,"",@"SHT_CUDA_CALLGRAPH"
	.align	4
	.sectionentsize	8
	.align		4
        /*0000*/ 	.word	0x00000000
	.align		4
        /*0004*/ 	.word	0xffffffff
	.align		4
        /*0008*/ 	.word	0x00000000
	.align		4
        /*000c*/ 	.word	0xfffffffe
	.align		4
        /*0010*/ 	.word	0x00000000
	.align		4
        /*0014*/ 	.word	0xfffffffd
	.align		4
        /*0018*/ 	.word	0x00000000
	.align		4
        /*001c*/ 	.word	0xfffffffc


//--------------------- .nv.constant4             --------------------------
	.section	.nv.constant4,"a",@progbits
	.align	8
	.align		8
.nv.constant4:
        /*0000*/ 	.dword	_$_str


//--------------------- .text.triton_per_fused_add_mul_pow_rsqrt_sum_0 --------------------------
	.section	.text.triton_per_fused_add_mul_pow_rsqrt_sum_0,"ax",@progbits
	.sectionflags	@"SHF_BARRIERS=1"
	.align	128
        .global         triton_per_fused_add_mul_pow_rsqrt_sum_0
        .type           triton_per_fused_add_mul_pow_rsqrt_sum_0,@function
        .size           triton_per_fused_add_mul_pow_rsqrt_sum_0,(.L_x_1 - triton_per_fused_add_mul_pow_rsqrt_sum_0)
        .other          triton_per_fused_add_mul_pow_rsqrt_sum_0,@"STO_CUDA_ENTRY STV_DEFAULT"
triton_per_fused_add_mul_pow_rsqrt_sum_0:
.text.triton_per_fused_add_mul_pow_rsqrt_sum_0:
[----:B------:R-:W0:Y:S02]  /*0000*/  LDC R1, c[0x0][0x28] ;  /* 0x00000a00ff017b82 */ /* 0x000e240000000800 */
[----:B------:R-:W1:Y:S01]  /*0010*/  S2R R2, SR_TID.X ;  /* 0x0000000000027919 */ /* 0x000e620000002100 */
[----:B------:R-:W2:Y:S01]  /*0020*/  LDC.64 R6, c[0x0][0x218] ;  /* 0x00008600ff067b82 */ /* 0x000ea20000000a00 */
[----:B------:R-:W-:Y:S01]  /*0030*/  ULDC.64 UR6, c[0x0][0x208] ;  /* 0x0000820000067ab9 */ /* 0x000fe20000000a00 */
[----:B------:R-:W3:Y:S06]  /*0040*/  S2R R0, SR_CTAID.X ;  /* 0x0000000000007919 */ /* 0x000eec0000002500 */
[----:B------:R-:W4:Y:S01]  /*0050*/  S2UR UR5, SR_CgaCtaId ;  /* 0x00000000000579c3 */ /* 0x000f220000008800 */
[----:B------:R-:W-:-:S07]  /*0060*/  UMOV UR4, 0x400 ;  /* 0x0000040000047882 */ /* 0x000fce0000000000 */
[----:B------:R-:W5:Y:S01]  /*0070*/  LDC.64 R12, c[0x0][0x220] ;  /* 0x00008800ff0c7b82 */ /* 0x000f620000000a00 */
[----:B-1----:R-:W-:Y:S01]  /*0080*/  SHF.R.U32.HI R16, RZ, 0x4, R2 ;  /* 0x00000004ff107819 */ /* 0x002fe20000011602 */
[----:B------:R-:W-:Y:S02]  /*0090*/  IMAD.SHL.U32 R8, R2, 0x4, RZ ;  /* 0x0000000402087824 */ /* 0x000fe400078e00ff */
[----:B---3--:R-:W-:Y:S01]  /*00a0*/  IMAD.SHL.U32 R17, R0, 0x8, RZ ;  /* 0x0000000800117824 */ /* 0x008fe200078e00ff */
[----:B------:R-:W-:Y:S02]  /*00b0*/  SHF.R.S32.HI R11, RZ, 0x1c, R0 ;  /* 0x0000001cff0b7819 */ /* 0x000fe40000011400 */
[----:B------:R-:W-:Y:S02]  /*00c0*/  SGXT.U32 R16, R16, 0x3 ;  /* 0x000000031010781a */ /* 0x000fe40000000000 */
[----:B------:R-:W-:Y:S02]  /*00d0*/  SGXT R11, R11, 0x1 ;  /* 0x000000010b0b781a */ /* 0x000fe40000000200 */
[----:B------:R-:W-:-:S04]  /*00e0*/  LOP3.LUT R0, R17, R16, RZ, 0xfc, !PT ;  /* 0x0000001011007212 */ /* 0x000fc800078efcff */
[----:B------:R-:W-:Y:S02]  /*00f0*/  LEA.HI R3, R11, R0, RZ, 0x2 ;  /* 0x000000000b037211 */ /* 0x000fe400078f10ff */
[----:B------:R-:W-:Y:S02]  /*0100*/  ISETP.GE.AND P1, PT, R0, 0x10, PT ;  /* 0x000000100000780c */ /* 0x000fe40003f26270 */
[----:B------:R-:W-:Y:S02]  /*0110*/  LOP3.LUT R5, R3, 0x3fffffc, RZ, 0xc0, !PT ;  /* 0x03fffffc03057812 */ /* 0x000fe400078ec0ff */
[----:B------:R-:W-:-:S03]  /*0120*/  LOP3.LUT R3, R8, 0x3c, RZ, 0xc0, !PT ;  /* 0x0000003c08037812 */ /* 0x000fc600078ec0ff */
[----:B------:R-:W-:-:S04]  /*0130*/  IMAD.IADD R4, R0, 0x1, -R5 ;  /* 0x0000000100047824 */ /* 0x000fc800078e0a05 */
[----:B------:R-:W-:Y:S01]  /*0140*/  IMAD R15, R4, 0x40, R3 ;  /* 0x00000040040f7824 */ /* 0x000fe200078e0203 */
[----:B------:R-:W-:-:S03]  /*0150*/  CS2R R4, SRZ ;  /* 0x0000000000047805 */ /* 0x000fc6000001ff00 */
[----:B--2---:R-:W-:Y:S01]  /*0160*/  IMAD.WIDE R14, R15, 0x4, R6 ;  /* 0x000000040f0e7825 */ /* 0x004fe200078e0206 */
[----:B------:R-:W-:-:S06]  /*0170*/  CS2R R6, SRZ ;  /* 0x0000000000067805 */ /* 0x000fcc000001ff00 */
[----:B------:R1:W2:Y:S01]  /*0180*/  @!P1 LDG.E.EL.128 R4, desc[UR6][R14.64] ;  /* 0x000000060e049981 */ /* 0x0002a2000c2e1d00 */
[----:B------:R-:W-:Y:S01]  /*0190*/  IMAD.SHL.U32 R10, R2, 0x20, RZ ;  /* 0x00000020020a7824 */ /* 0x000fe200078e00ff */
[----:B----4-:R-:W-:-:S04]  /*01a0*/  UPRMT UR4, UR5, 0x654, UR4 ;  /* 0x0000065405047896 */ /* 0x010fc80008000004 */
[----:B------:R-:W-:Y:S02]  /*01b0*/  LOP3.LUT R19, R10, 0x1e0, RZ, 0xc0, !PT ;  /* 0x000001e00a137812 */ /* 0x000fe400078ec0ff */
[----:B------:R-:W-:Y:S02]  /*01c0*/  LOP3.LUT R10, R17, 0x7, R2, 0xf8, !PT ;  /* 0x00000007110a7812 */ /* 0x000fe400078ef802 */
[C---:B------:R-:W-:Y:S02]  /*01d0*/  LOP3.LUT R18, R19.reuse, 0x10, RZ, 0xfc, !PT ;  /* 0x0000001013127812 */ /* 0x040fe400078efcff */
[C---:B------:R-:W-:Y:S02]  /*01e0*/  LOP3.LUT R17, R19.reuse, 0x8, RZ, 0xfc, !PT ;  /* 0x0000000813117812 */ /* 0x040fe400078efcff */
[C---:B-1----:R-:W-:Y:S02]  /*01f0*/  LOP3.LUT R14, R19.reuse, 0x18, RZ, 0xfc, !PT ;  /* 0x00000018130e7812 */ /* 0x042fe400078efcff */
[----:B------:R-:W-:-:S02]  /*0200*/  LOP3.LUT R16, R19, R16, RZ, 0xfc, !PT ;  /* 0x0000001013107212 */ /* 0x000fc400078efcff */
[----:B------:R-:W-:Y:S02]  /*0210*/  LEA.HI R19, R19, UR4, RZ, 0x1f ;  /* 0x0000000413137c11 */ /* 0x000fe4000f8ff8ff */
[----:B------:R-:W-:Y:S02]  /*0220*/  LEA.HI R15, R18, UR4, RZ, 0x1f ;  /* 0x00000004120f7c11 */ /* 0x000fe4000f8ff8ff */
[----:B------:R-:W-:Y:S01]  /*0230*/  LEA.HI R17, R17, UR4, RZ, 0x1f ;  /* 0x0000000411117c11 */ /* 0x000fe2000f8ff8ff */
[----:B------:R-:W-:Y:S01]  /*0240*/  IMAD R19, R16, 0x4, R19 ;  /* 0x0000000410137824 */ /* 0x000fe200078e0213 */
[----:B------:R-:W-:Y:S01]  /*0250*/  LEA.HI R23, R14, UR4, RZ, 0x1f ;  /* 0x000000040e177c11 */ /* 0x000fe2000f8ff8ff */
[C---:B------:R-:W-:Y:S01]  /*0260*/  IMAD R21, R16.reuse, 0x4, R15 ;  /* 0x0000000410157824 */ /* 0x040fe200078e020f */
[----:B------:R-:W-:Y:S01]  /*0270*/  LEA.HI R11, R11, R10, RZ, 0x2 ;  /* 0x0000000a0b0b7211 */ /* 0x000fe200078f10ff */
[----:B------:R-:W-:Y:S01]  /*0280*/  IMAD R18, R16, 0x4, R17 ;  /* 0x0000000410127824 */ /* 0x000fe200078e0211 */
[----:B------:R-:W-:Y:S01]  /*0290*/  ISETP.GE.AND P0, PT, R10, 0x10, PT ;  /* 0x000000100a00780c */ /* 0x000fe20003f06270 */
[----:B------:R-:W-:Y:S01]  /*02a0*/  IMAD R20, R16, 0x4, R23 ;  /* 0x0000000410147824 */ /* 0x000fe200078e0217 */
[----:B------:R-:W-:-:S05]  /*02b0*/  LOP3.LUT R11, R11, 0xfffffffc, RZ, 0xc0, !PT ;  /* 0xfffffffc0b0b7812 */ /* 0x000fca00078ec0ff */
[----:B-----5:R-:W-:Y:S01]  /*02c0*/  IMAD.WIDE R12, R11, 0x4, R12 ;  /* 0x000000040b0c7825 */ /* 0x020fe200078e020c */
[----:B--2---:R-:W-:Y:S02]  /*02d0*/  SEL R14, R4, RZ, !P1 ;  /* 0x000000ff040e7207 */ /* 0x004fe40004800000 */
[----:B------:R-:W-:Y:S02]  /*02e0*/  SEL R15, R5, RZ, !P1 ;  /* 0x000000ff050f7207 */ /* 0x000fe40004800000 */
[----:B------:R-:W-:Y:S02]  /*02f0*/  CS2R R4, SRZ ;  /* 0x0000000000047805 */ /* 0x000fe4000001ff00 */
[----:B------:R-:W-:Y:S01]  /*0300*/  SEL R16, R6, RZ, !P1 ;  /* 0x000000ff06107207 */ /* 0x000fe20004800000 */
[----:B------:R1:W-:Y:S01]  /*0310*/  STS [R19], R14 ;  /* 0x0000000e13007388 */ /* 0x0003e20000000800 */
[----:B------:R-:W-:Y:S02]  /*0320*/  SEL R17, R7, RZ, !P1 ;  /* 0x000000ff07117207 */ /* 0x000fe40004800000 */
[----:B------:R-:W-:Y:S01]  /*0330*/  CS2R R6, SRZ ;  /* 0x0000000000067805 */ /* 0x000fe2000001ff00 */
[----:B------:R-:W-:Y:S04]  /*0340*/  STS [R18+0x20], R15 ;  /* 0x0000200f12007388 */ /* 0x000fe80000000800 */
[----:B------:R2:W-:Y:S04]  /*0350*/  STS [R21+0x40], R16 ;  /* 0x0000401015007388 */ /* 0x0005e80000000800 */
[----:B------:R3:W-:Y:S01]  /*0360*/  STS [R20+0x60], R17 ;  /* 0x0000601114007388 */ /* 0x0007e20000000800 */
[----:B------:R-:W-:Y:S06]  /*0370*/  BAR.SYNC.DEFER_BLOCKING 0x0 ;  /* 0x0000000000007b1d */ /* 0x000fec0000010000 */
[----:B------:R-:W4:Y:S04]  /*0380*/  @!P0 LDG.E.EL R4, desc[UR6][R12.64+0x4] ;  /* 0x000004060c048981 */ /* 0x000f28000c2e1900 */
[----:B------:R-:W5:Y:S04]  /*0390*/  @!P0 LDG.E.EL R7, desc[UR6][R12.64] ;  /* 0x000000060c078981 */ /* 0x000f68000c2e1900 */
[----:B------:R-:W5:Y:S04]  /*03a0*/  @!P0 LDG.E.EL R6, desc[UR6][R12.64+0x8] ;  /* 0x000008060c068981 */ /* 0x000f68000c2e1900 */
[----:B------:R3:W5:Y:S01]  /*03b0*/  @!P0 LDG.E.EL R5, desc[UR6][R12.64+0xc] ;  /* 0x00000c060c058981 */ /* 0x000762000c2e1900 */
[----:B------:R-:W-:-:S02]  /*03c0*/  LOP3.LUT R11, R2, 0x7f, RZ, 0xc0, !PT ;  /* 0x0000007f020b7812 */ /* 0x000fc400078ec0ff */
[----:B------:R-:W-:Y:S02]  /*03d0*/  ISETP.GE.AND P2, PT, R2, 0x20, PT ;  /* 0x000000200200780c */ /* 0x000fe40003f46270 */
[C---:B-1----:R-:W-:Y:S02]  /*03e0*/  LOP3.LUT R14, R11.reuse, 0x80, RZ, 0xfc, !PT ;  /* 0x000000800b0e7812 */ /* 0x042fe400078efcff */
[----:B--2---:R-:W-:Y:S02]  /*03f0*/  LOP3.LUT R16, R11, 0x100, RZ, 0xfc, !PT ;  /* 0x000001000b107812 */ /* 0x004fe400078efcff */
[----:B------:R-:W-:Y:S02]  /*0400*/  SHF.R.U32.HI R15, RZ, 0x1, R14 ;  /* 0x00000001ff0f7819 */ /* 0x000fe4000001160e */
[----:B------:R-:W-:Y:S02]  /*0410*/  SHF.R.U32.HI R14, RZ, 0x1, R2 ;  /* 0x00000001ff0e7819 */ /* 0x000fe40000011602 */
[----:B------:R-:W-:-:S02]  /*0420*/  LOP3.LUT R15, R15, 0x7c, RZ, 0xc0, !PT ;  /* 0x0000007c0f0f7812 */ /* 0x000fc400078ec0ff */
[----:B------:R-:W-:Y:S02]  /*0430*/  LOP3.LUT R14, R14, 0x3c, RZ, 0xc0, !PT ;  /* 0x0000003c0e0e7812 */ /* 0x000fe400078ec0ff */
[----:B------:R-:W-:Y:S02]  /*0440*/  LOP3.LUT R18, R11, 0x180, RZ, 0xfc, !PT ;  /* 0x000001800b127812 */ /* 0x000fe400078efcff */
[----:B---3--:R-:W-:Y:S01]  /*0450*/  SHF.R.U32.HI R17, RZ, 0x1, R16 ;  /* 0x00000001ff117819 */ /* 0x008fe20000011610 */
[----:B------:R-:W-:Y:S01]  /*0460*/  VIADD R16, R15, UR4 ;  /* 0x000000040f107c36 */ /* 0x000fe20008000000 */
[----:B------:R-:W-:Y:S01]  /*0470*/  SHF.R.U32.HI R18, RZ, 0x1, R18 ;  /* 0x00000001ff127819 */ /* 0x000fe20000011612 */
[----:B------:R-:W-:Y:S01]  /*0480*/  VIADD R14, R14, UR4 ;  /* 0x000000040e0e7c36 */ /* 0x000fe20008000000 */
[----:B------:R-:W-:Y:S01]  /*0490*/  LOP3.LUT R17, R17, 0xbc, RZ, 0xc0, !PT ;  /* 0x000000bc11117812 */ /* 0x000fe200078ec0ff */
[C---:B------:R-:W-:Y:S01]  /*04a0*/  IMAD R16, R11.reuse, 0x4, R16 ;  /* 0x000000040b107824 */ /* 0x040fe200078e0210 */
[----:B------:R-:W-:Y:S01]  /*04b0*/  LOP3.LUT R18, R18, 0xfc, RZ, 0xc0, !PT ;  /* 0x000000fc12127812 */ /* 0x000fe200078ec0ff */
[----:B------:R-:W-:Y:S01]  /*04c0*/  IMAD R14, R11, 0x4, R14 ;  /* 0x000000040b0e7824 */ /* 0x000fe200078e020e */
[----:B------:R-:W-:Y:S01]  /*04d0*/  SHF.R.U32.HI R15, RZ, 0x3, R2 ;  /* 0x00000003ff0f7819 */ /* 0x000fe20000011602 */
[----:B------:R-:W-:-:S02]  /*04e0*/  VIADD R12, R17, UR4 ;  /* 0x00000004110c7c36 */ /* 0x000fc40008000000 */
[----:B------:R-:W1:Y:S01]  /*04f0*/  LDS R16, [R16+0x200] ;  /* 0x0002000010107984 */ /* 0x000e620000000800 */
[----:B------:R-:W-:Y:S02]  /*0500*/  VIADD R18, R18, UR4 ;  /* 0x0000000412127c36 */ /* 0x000fe40008000000 */
[C---:B------:R-:W-:Y:S01]  /*0510*/  IMAD R12, R11.reuse, 0x4, R12 ;  /* 0x000000040b0c7824 */ /* 0x040fe200078e020c */
[----:B------:R-:W2:Y:S01]  /*0520*/  LDS R14, [R14] ;  /* 0x000000000e0e7984 */ /* 0x000ea20000000800 */
[----:B------:R-:W-:-:S04]  /*0530*/  IMAD R18, R11, 0x4, R18 ;  /* 0x000000040b127824 */ /* 0x000fc800078e0212 */
[----:B------:R-:W3:Y:S04]  /*0540*/  LDS R12, [R12+0x400] ;  /* 0x000400000c0c7984 */ /* 0x000ee80000000800 */
[----:B------:R-:W1:Y:S01]  /*0550*/  LDS R18, [R18+0x600] ;  /* 0x0006000012127984 */ /* 0x000e620000000800 */
[----:B------:R-:W-:Y:S01]  /*0560*/  BAR.SYNC.DEFER_BLOCKING 0x0 ;  /* 0x0000000000007b1d */ /* 0x000fe20000010000 */
[----:B----4-:R-:W-:Y:S02]  /*0570*/  SEL R11, R4, RZ, !P0 ;  /* 0x000000ff040b7207 */ /* 0x010fe40004000000 */
[----:B-----5:R-:W-:-:S03]  /*0580*/  SEL R7, R7, RZ, !P0 ;  /* 0x000000ff07077207 */ /* 0x020fc60004000000 */
[----:B-1----:R-:W-:Y:S01]  /*0590*/  FMUL R4, R16, R11 ;  /* 0x0000000b10047220 */ /* 0x002fe20000400000 */
[----:B------:R-:W-:Y:S01]  /*05a0*/  SEL R13, R6, RZ, !P0 ;  /* 0x000000ff060d7207 */ /* 0x000fe20004000000 */
[----:B--2---:R-:W-:Y:S02]  /*05b0*/  FMUL R6, R14, R7 ;  /* 0x000000070e067220 */ /* 0x004fe40000400000 */
[----:B------:R-:W-:Y:S01]  /*05c0*/  FMUL R11, R4, R4 ;  /* 0x00000004040b7220 */ /* 0x000fe20000400000 */
[----:B------:R-:W-:Y:S01]  /*05d0*/  SEL R7, R5, RZ, !P0 ;  /* 0x000000ff05077207 */ /* 0x000fe20004000000 */
[----:B---3--:R-:W-:Y:S02]  /*05e0*/  FMUL R5, R12, R13 ;  /* 0x0000000d0c057220 */ /* 0x008fe40000400000 */
[----:B------:R-:W-:Y:S01]  /*05f0*/  FFMA R14, R6, R6, R11 ;  /* 0x00000006060e7223 */ /* 0x000fe2000000000b */
[----:B------:R-:W-:Y:S01]  /*0600*/  LOP3.LUT R12, R2, 0x7, RZ, 0xc0, !PT ;  /* 0x00000007020c7812 */ /* 0x000fe200078ec0ff */
[----:B------:R-:W-:-:S02]  /*0610*/  FMUL R7, R18, R7 ;  /* 0x0000000712077220 */ /* 0x000fc40000400000 */
[----:B------:R-:W-:Y:S01]  /*0620*/  FFMA R14, R5, R5, R14 ;  /* 0x00000005050e7223 */ /* 0x000fe2000000000e */
[----:B------:R-:W-:-:S03]  /*0630*/  LOP3.LUT R18, R15, 0xc, RZ, 0xc0, !PT ;  /* 0x0000000c0f127812 */ /* 0x000fc600078ec0ff */
[----:B------:R-:W-:-:S05]  /*0640*/  FFMA R14, R7, R7, R14 ;  /* 0x00000007070e7223 */ /* 0x000fca000000000e */
[----:B------:R-:W-:-:S05]  /*0650*/  FSEL R14, R14, RZ, !P0 ;  /* 0x000000ff0e0e7208 */ /* 0x000fca0004000000 */
[----:B------:R-:W1:Y:S02]  /*0660*/  SHFL.BFLY PT, R11, R14, 0x10, 0x1f ;  /* 0x0e001f000e0b7f89 */ /* 0x000e6400000e0000 */
[----:B-1----:R-:W-:Y:S01]  /*0670*/  FADD R13, R14, R11 ;  /* 0x0000000b0e0d7221 */ /* 0x002fe20000000000 */
[----:B------:R-:W-:-:S04]  /*0680*/  LOP3.LUT R11, R2, 0x1f, RZ, 0xc0, !PT ;  /* 0x0000001f020b7812 */ /* 0x000fc800078ec0ff */
[----:B------:R-:W1:Y:S01]  /*0690*/  SHFL.BFLY PT, R16, R13, 0x8, 0x1f ;  /* 0x0d001f000d107f89 */ /* 0x000e6200000e0000 */
[----:B------:R-:W-:Y:S01]  /*06a0*/  ISETP.GE.U32.AND P0, PT, R11, 0x8, PT ;  /* 0x000000080b00780c */ /* 0x000fe20003f06070 */
[----:B------:R-:W-:-:S05]  /*06b0*/  IMAD.SHL.U32 R11, R12, 0x10, RZ ;  /* 0x000000100c0b7824 */ /* 0x000fca00078e00ff */
[----:B------:R-:W-:Y:S01]  /*06c0*/  LOP3.LUT R12, R11, R18, RZ, 0xfc, !PT ;  /* 0x000000120b0c7212 */ /* 0x000fe200078efcff */
[----:B-1----:R-:W-:Y:S01]  /*06d0*/  FADD R17, R13, R16 ;  /* 0x000000100d117221 */ /* 0x002fe20000000000 */
[----:B------:R-:W-:-:S05]  /*06e0*/  SHF.R.U32.HI R16, RZ, 0x3, R2 ;  /* 0x00000003ff107819 */ /* 0x000fca0000011602 */
[----:B------:R1:W-:Y:S01]  /*06f0*/  @!P0 STS [R12+UR4], R17 ;  /* 0x000000110c008988 */ /* 0x0003e20008000804 */
[----:B------:R-:W-:Y:S01]  /*0700*/  BAR.SYNC.DEFER_BLOCKING 0x0 ;  /* 0x0000000000007b1d */ /* 0x000fe20000010000 */
[----:B------:R-:W-:-:S04]  /*0710*/  LOP3.LUT P0, RZ, R2, 0x3, RZ, 0xc0, !PT ;  /* 0x0000000302ff7812 */ /* 0x000fc8000780c0ff */
[----:B------:R-:W-:Y:S02]  /*0720*/  ISETP.LT.AND P0, PT, R2, 0x20, !P0 ;  /* 0x000000200200780c */ /* 0x000fe40004701270 */
[----:B-1----:R-:W-:-:S04]  /*0730*/  SHF.R.U32.HI R17, RZ, 0x3, R2 ;  /* 0x00000003ff117819 */ /* 0x002fc80000011602 */
[----:B------:R-:W-:Y:S01]  /*0740*/  SGXT.U32 R17, R17, 0x2 ;  /* 0x000000021111781a */ /* 0x000fe20000000000 */
[----:B------:R-:W1:Y:S04]  /*0750*/  @!P2 LDS R9, [R8+UR4] ;  /* 0x000000040809a984 */ /* 0x000e680008000800 */
[----:B-1----:R-:W1:Y:S02]  /*0760*/  SHFL.BFLY PT, R14, R9, 0x2, 0x1f ;  /* 0x0c401f00090e7f89 */ /* 0x002e6400000e0000 */
[----:B-1----:R-:W-:-:S05]  /*0770*/  FADD R14, R9, R14 ;  /* 0x0000000e090e7221 */ /* 0x002fca0000000000 */
[----:B------:R-:W1:Y:S02]  /*0780*/  SHFL.BFLY PT, R13, R14, 0x1, 0x1f ;  /* 0x0c201f000e0d7f89 */ /* 0x000e6400000e0000 */
[----:B-1----:R-:W-:Y:S01]  /*0790*/  FADD R15, R14, R13 ;  /* 0x0000000d0e0f7221 */ /* 0x002fe20000000000 */
[----:B------:R-:W-:Y:S01]  /*07a0*/  IMAD.SHL.U32 R14, R2, 0x40, RZ ;  /* 0x00000040020e7824 */ /* 0x000fe200078e00ff */
[----:B------:R-:W1:Y:S03]  /*07b0*/  LDC.64 R12, c[0x0][0x210] ;  /* 0x00008400ff0c7b82 */ /* 0x000e660000000a00 */
[----:B------:R2:W-:Y:S05]  /*07c0*/  @P0 STS [R8+UR4], R15 ;  /* 0x0000000f08000988 */ /* 0x0005ea0008000804 */
[----:B------:R-:W-:Y:S01]  /*07d0*/  BAR.SYNC.DEFER_BLOCKING 0x0 ;  /* 0x0000000000007b1d */ /* 0x000fe20000010000 */
[----:B------:R-:W-:-:S02]  /*07e0*/  LOP3.LUT P0, RZ, R18, R17, RZ, 0xfc, !PT ;  /* 0x0000001112ff7212 */ /* 0x000fc4000780fcff */
[----:B------:R-:W-:Y:S02]  /*07f0*/  LOP3.LUT R14, R14, 0x1c0, RZ, 0xc0, !PT ;  /* 0x000001c00e0e7812 */ /* 0x000fe400078ec0ff */
[----:B------:R-:W-:Y:S01]  /*0800*/  ISETP.LT.AND P0, PT, R10, 0x10, !P0 ;  /* 0x000000100a00780c */ /* 0x000fe20004701270 */
[C---:B--2---:R-:W-:Y:S01]  /*0810*/  IMAD.SHL.U32 R8, R2.reuse, 0x10, RZ ;  /* 0x0000001002087824 */ /* 0x044fe200078e00ff */
[----:B------:R-:W-:-:S04]  /*0820*/  LOP3.LUT R2, R2, 0x70, RZ, 0xc0, !PT ;  /* 0x0000007002027812 */ /* 0x000fc800078ec0ff */
[----:B------:R-:W-:-:S04]  /*0830*/  LOP3.LUT R15, R8, 0x7f0, RZ, 0xc0, !PT ;  /* 0x000007f0080f7812 */ /* 0x000fc800078ec0ff */
[----:B------:R-:W-:Y:S01]  /*0840*/  IADD3 R15, R15, UR4, R2 ;  /* 0x000000040f0f7c10 */ /* 0x000fe2000fffe002 */
[----:B-1----:R-:W-:Y:S01]  /*0850*/  IMAD.WIDE R12, R10, 0x4, R12 ;  /* 0x000000040a0c7825 */ /* 0x002fe200078e020c */
[----:B------:R-:W1:Y:S03]  /*0860*/  LDS R11, [R11+UR4] ;  /* 0x000000040b0b7984 */ /* 0x000e660008000800 */
[----:B-1----:R-:W-:Y:S01]  /*0870*/  FADD R9, R11, 9.9999999392252902908e-09 ;  /* 0x322bcc770b097421 */ /* 0x002fe20000000000 */
[----:B------:R-:W-:-:S04]  /*0880*/  SGXT.U32 R11, R16, 0x4 ;  /* 0x00000004100b781a */ /* 0x000fc80000000000 */
[----:B------:R-:W-:Y:S01]  /*0890*/  LOP3.LUT R11, R11, R14, RZ, 0xfc, !PT ;  /* 0x0000000e0b0b7212 */ /* 0x000fe200078efcff */
[----:B------:R-:W1:Y:S01]  /*08a0*/  MUFU.RSQ R9, R9 ;  /* 0x0000000900097308 */ /* 0x000e620000001400 */
[----:B------:R-:W-:Y:S01]  /*08b0*/  BAR.SYNC.DEFER_BLOCKING 0x0 ;  /* 0x0000000000007b1d */ /* 0x000fe20000010000 */
[----:B------:R-:W-:-:S05]  /*08c0*/  LEA.HI R14, R14, UR4, RZ, 0x1e ;  /* 0x000000040e0e7c11 */ /* 0x000fca000f8ff0ff */
[----:B------:R-:W-:Y:S02]  /*08d0*/  IMAD R11, R11, 0x4, R14 ;  /* 0x000000040b0b7824 */ /* 0x000fe400078e020e */
[-C--:B-1----:R-:W-:Y:S01]  /*08e0*/  FMUL R6, R6, R9.reuse ;  /* 0x0000000906067220 */ /* 0x082fe20000400000 */
[-C--:B------:R-:W-:Y:S01]  /*08f0*/  FMUL R4, R4, R9.reuse ;  /* 0x0000000904047220 */ /* 0x080fe20000400000 */
[-C--:B------:R-:W-:Y:S01]  /*0900*/  FMUL R2, R5, R9.reuse ;  /* 0x0000000905027220 */ /* 0x080fe20000400000 */
[----:B------:R-:W-:Y:S01]  /*0910*/  FMUL R8, R7, R9 ;  /* 0x0000000907087220 */ /* 0x000fe20000400000 */
[----:B------:R1:W-:Y:S04]  /*0920*/  @P0 STG.E desc[UR6][R12.64], R9 ;  /* 0x000000090c000986 */ /* 0x0003e8000c101906 */
[----:B------:R1:W-:Y:S04]  /*0930*/  STS [R11], R6 ;  /* 0x000000060b007388 */ /* 0x0003e80000000800 */
[----:B------:R1:W-:Y:S04]  /*0940*/  STS [R11+0x40], R4 ;  /* 0x000040040b007388 */ /* 0x0003e80000000800 */
[----:B------:R1:W-:Y:S04]  /*0950*/  STS [R11+0x80], R2 ;  /* 0x000080020b007388 */ /* 0x0003e80000000800 */
[----:B------:R1:W-:Y:S01]  /*0960*/  STS [R11+0xc0], R8 ;  /* 0x0000c0080b007388 */ /* 0x0003e20000000800 */
[----:B------:R-:W-:Y:S06]  /*0970*/  BAR.SYNC.DEFER_BLOCKING 0x0 ;  /* 0x0000000000007b1d */ /* 0x000fec0000010000 */
[----:B-1----:R-:W-:Y:S05]  /*0980*/  @P1 EXIT ;  /* 0x000000000000194d */ /* 0x002fea0003800000 */
[----:B------:R-:W0:Y:S01]  /*0990*/  LDS.128 R12, [R15] ;  /* 0x000000000f0c7984 */ /* 0x000e220000000c00 */
[----:B------:R-:W1:Y:S01]  /*09a0*/  LDC.64 R4, c[0x0][0x228] ;  /* 0x00008a00ff047b82 */ /* 0x000e620000000a00 */
[----:B------:R-:W-:-:S04]  /*09b0*/  IMAD R3, R0, 0x40, R3 ;  /* 0x0000004000037824 */ /* 0x000fc800078e0203 */
[----:B-1----:R-:W-:-:S05]  /*09c0*/  IMAD.WIDE R2, R3, 0x4, R4 ;  /* 0x0000000403027825 */ /* 0x002fca00078e0204 */
[----:B0-----:R-:W-:Y:S01]  /*09d0*/  STG.E.128 desc[UR6][R2.64], R12 ;  /* 0x0000000c02007986 */ /* 0x001fe2000c101d06 */
[----:B------:R-:W-:Y:S05]  /*09e0*/  EXIT ;  /* 0x000000000000794d */ /* 0x000fea0003800000 */
.L_x_0:
[----:B------:R-:W-:-:S00]  /*09f0*/  BRA `(.L_x_0) ;  /* 0xfffffffc00fc7947 */ /* 0x000fc0000383ffff */
[----:B------:R-:W-:-:S00]  /*0a00*/  NOP ;  /* 0x0000000000007918 */ /* 0x000fc00000000000 */
[----:B------:R-:W-:-:S00]  /*0a10*/  NOP ;  /* 0x0000000000007918 */ /* 0x000fc00000000000 */
[----:B------:R-:W-:-:S00]  /*0a20*/  NOP ;  /* 0x0000000000007918 */ /* 0x000fc00000000000 */
[----:B------:R-:W-:-:S00]  /*0a30*/  NOP ;  /* 0x0000000000007918 */ /* 0x000fc00000000000 */
[----:B------:R-:W-:-:S00]  /*0a40*/  NOP ;  /* 0x0000000000007918 */ /* 0x000fc00000000000 */
[----:B------:R-:W-:-:S00]  /*0a50*/  NOP ;  /* 0x0000000000007918 */ /* 0x000fc00000000000 */
[----:B------:R-:W-:-:S00]  /*0a60*/  NOP ;  /* 0x0000000000007918 */ /* 0x000fc00000000000 */
[----:B------:R-:W-:-:S00]  /*0a70*/  NOP ;  /* 0x0000000000007918 */ /* 0x000fc00000000000 */
.L_x_1:


//--------------------- .nv.global.init           --------------------------
	.section	.nv.global.init,"aw",@progbits
.nv.global.init:
	.type		_$_str,@object
	.size		_$_str,(.L_0 - _$_str)
_$_str:
        /*0000*/ 	.byte	0x5f, 0x5f, 0x43, 0x55, 0x44, 0x41, 0x5f, 0x46, 0x54, 0x5a, 0x00
.L_0:


//--------------------- .nv.shared.triton_per_fused_add_mul_pow_rsqrt_sum_0 --------------------------
	.section	.nv.shared.triton_per_fused_add_mul_pow_rsqrt_sum_0,"aw",@nobits
	.sectionflags	@""
	.align	16
	.zero		1024


//--------------------- .nv.constant0.triton_per_fused_add_mul_pow_rsqrt_sum_0 --------------------------
	.section	.nv.constant0.triton_per_fused_add_mul_pow_rsqrt_sum_0,"a",@progbits
	.sectionflags	@""
	.align	4
.nv.constant0.triton_per_fused_add_mul_pow_rsqrt_sum_0:
	.zero		568
